//
// Generated by NVIDIA NVVM Compiler
//
// Compiler Build ID: CL-36424714
// Cuda compilation tools, release 13.0, V13.0.88
// Based on NVVM 20.0.0
//

.version 9.0
.target sm_100
.address_size 64

	// .globl	_Z4testPi
.extern .func  (.param .b32 func_retval0) vprintf
(
	.param .b64 vprintf_param_0,
	.param .b64 vprintf_param_1
)
;
.global .align 1 .b8 $str[7] = {83, 116, 97, 114, 116, 10};
.global .align 1 .b8 $str$1[11] = {50, 51, 53, 51, 52, 50, 51, 53, 52, 51};

.visible .entry _Z4testPi(
	.param .u64 .ptr .align 1 _Z4testPi_param_0
)
{
	.reg .b32 	%r<5>;
	.reg .b64 	%rd<5>;

	mov.u64 	%rd1, $str;
	cvta.global.u64 	%rd2, %rd1;
	{ // callseq 0, 0
	.param .b64 param0;
	st.param.b64 	[param0], %rd2;
	.param .b64 param1;
	st.param.b64 	[param1], 0;
	.param .b32 retval0;
	call.uni (retval0), 
	vprintf, 
	(
	param0, 
	param1
	);
	ld.param.b32 	%r1, [retval0];
	} // callseq 0
	mov.u64 	%rd3, $str$1;
	cvta.global.u64 	%rd4, %rd3;
	{ // callseq 1, 0
	.param .b64 param0;
	st.param.b64 	[param0], %rd4;
	.param .b64 param1;
	st.param.b64 	[param1], 0;
	.param .b32 retval0;
	call.uni (retval0), 
	vprintf, 
	(
	param0, 
	param1
	);
	ld.param.b32 	%r3, [retval0];
	} // callseq 1
	ret;

}


// ===== COMPILED SASS (sm_100) =====

	.target	sm_100

	.elftype	@"ET_EXEC"


//--------------------- .note.nv.tkinfo           --------------------------
	.section	.note.nv.tkinfo,"",@"SHT_NOTE"
	.sectionflags	@"SHF_NOTE_NV_TKINFO"
	.tkinfo
        /*0018*/ 	.word	0x00000002
        /*0030*/ 	.string	""
        /*0030*/ 	.string	"ptxas"
        /*0030*/ 	.string	"Cuda compilation tools, release 13.0, V13.0.88"
        /*0030*/ 	.string	"Build cuda_13.0.r13.0/compiler.36424714_0"
        /*0030*/ 	.string	"-arch sm_100 -m 64 "



//--------------------- .note.nv.cuinfo           --------------------------
	.section	.note.nv.cuinfo,"",@"SHT_NOTE"
	.sectionflags	@"SHF_NOTE_NV_CUINFO"
        /*0018*/ 	.short	0x0002
        /*001a*/ 	.short	0x0064
        /*001c*/ 	.short	0x0082
	.zero		2


//--------------------- .nv.info                  --------------------------
	.section	.nv.info,"",@"SHT_CUDA_INFO"
	.align	4


	//----- nvinfo : EIATTR_REGCOUNT
	.align		4
        /*0000*/ 	.byte	0x04, 0x2f
        /*0002*/ 	.short	(.L_3 - .L_2)
	.align		4
.L_2:
        /*0004*/ 	.word	index@(_Z4testPi)
        /*0008*/ 	.word	0x00000018


	//----- nvinfo : EIATTR_FRAME_SIZE
	.align		4
.L_3:
        /*000c*/ 	.byte	0x04, 0x11
        /*000e*/ 	.short	(.L_5 - .L_4)
	.align		4
.L_4:
        /*0010*/ 	.word	index@(_Z4testPi)
        /*0014*/ 	.word	0x00000000


	//----- nvinfo : EIATTR_MIN_STACK_SIZE
	.align		4
.L_5:
        /*0018*/ 	.byte	0x04, 0x12
        /*001a*/ 	.short	(.L_7 - .L_6)
	.align		4
.L_6:
        /*001c*/ 	.word	index@(_Z4testPi)
        /*0020*/ 	.word	0x00000000
.L_7:


//--------------------- .nv.compat                --------------------------
	.section	.nv.compat,"",@"SHT_CUDA_COMPAT_INFO"
	.align	4
        /*0000*/ 	.byte	0x02, 0x09, 0x00, 0x00, 0x02, 0x02, 0x01, 0x00, 0x02, 0x05, 0x05, 0x00, 0x03, 0x07, 0x01, 0x01
        /*0010*/ 	.byte	0x02, 0x03, 0x00, 0x00, 0x02, 0x06, 0x01, 0x00, 0x04, 0x0b, 0x08, 0x00, 0x09, 0x00, 0x00, 0x00
        /*0020*/ 	.byte	0x00, 0x00, 0x00, 0x00


//--------------------- .nv.info._Z4testPi        --------------------------
	.section	.nv.info._Z4testPi,"",@"SHT_CUDA_INFO"
	.sectionflags	@""
	.align	4


	//----- nvinfo : EIATTR_CUDA_API_VERSION
	.align		4
        /*0000*/ 	.byte	0x04, 0x37
        /*0002*/ 	.short	(.L_9 - .L_8)
.L_8:
        /*0004*/ 	.word	0x00000082


	//----- nvinfo : EIATTR_KPARAM_INFO
	.align		4
.L_9:
        /*0008*/ 	.byte	0x04, 0x17
        /*000a*/ 	.short	(.L_11 - .L_10)
.L_10:
        /*000c*/ 	.word	0x00000000
        /*0010*/ 	.short	0x0000
        /*0012*/ 	.short	0x0000
        /*0014*/ 	.byte	0x00, 0xf5, 0x21, 0x00


	//----- nvinfo : EIATTR_SPARSE_MMA_MASK
	.align		4
.L_11:
        /*0018*/ 	.byte	0x03, 0x50
        /*001a*/ 	.short	0x0000


	//----- nvinfo : EIATTR_MAXREG_COUNT
	.align		4
        /*001c*/ 	.byte	0x03, 0x1b
        /*001e*/ 	.short	0x00ff


	//----- nvinfo : EIATTR_EXTERNS
	.align		4
        /*0020*/ 	.byte	0x04, 0x0f
        /*0022*/ 	.short	(.L_13 - .L_12)


	//   ....[0]....
	.align		4
.L_12:
        /*0024*/ 	.word	index@(vprintf)


	//----- nvinfo : EIATTR_MERCURY_ISA_VERSION
	.align		4
.L_13:
        /*0028*/ 	.byte	0x03, 0x5f
        /*002a*/ 	.short	0x0101


	//----- nvinfo : EIATTR_VRC_CTA_INIT_COUNT
	.align		4
        /*002c*/ 	.byte	0x02, 0x4a
	.zero		1
	.zero		1


	//----- nvinfo : EIATTR_SYSCALL_OFFSETS
	.align		4
        /*0030*/ 	.byte	0x04, 0x46
        /*0032*/ 	.short	(.L_15 - .L_14)


	//   ....[0]....
.L_14:
        /*0034*/ 	.word	0x00000080


	//   ....[1]....
        /*0038*/ 	.word	0x000000f0


	//----- nvinfo : EIATTR_EXIT_INSTR_OFFSETS
	.align		4
.L_15:
        /*003c*/ 	.byte	0x04, 0x1c
        /*003e*/ 	.short	(.L_17 - .L_16)


	//   ....[0]....
.L_16:
        /*0040*/ 	.word	0x00000100


	//----- nvinfo : EIATTR_CBANK_PARAM_SIZE
	.align		4
.L_17:
        /*0044*/ 	.byte	0x03, 0x19
        /*0046*/ 	.short	0x0008


	//----- nvinfo : EIATTR_PARAM_CBANK
	.align		4
        /*0048*/ 	.byte	0x04, 0x0a
        /*004a*/ 	.short	(.L_19 - .L_18)
	.align		4
.L_18:
        /*004c*/ 	.word	index@(.nv.constant0._Z4testPi)
        /*0050*/ 	.short	0x0380
        /*0052*/ 	.short	0x0008


	//----- nvinfo : EIATTR_SW_WAR
	.align		4
.L_19:
        /*0054*/ 	.byte	0x04, 0x36
        /*0056*/ 	.short	(.L_21 - .L_20)
.L_20:
        /*0058*/ 	.word	0x00000008
.L_21:


//--------------------- .nv.callgraph             --------------------------
	.section	.nv.callgraph,"",@"SHT_CUDA_CALLGRAPH"
	.align	4
	.sectionentsize	8
	.align		4
        /*0000*/ 	.word	0x00000000
	.align		4
        /*0004*/ 	.word	0xffffffff
	.align		4
        /*0008*/ 	.word	index@(_Z4testPi)
	.align		4
        /*000c*/ 	.word	index@(vprintf)
	.align		4
        /*0010*/ 	.word	0x00000000
	.align		4
        /*0014*/ 	.word	0xfffffffe
	.align		4
        /*0018*/ 	.word	0x00000000
	.align		4
        /*001c*/ 	.word	0xfffffffd
	.align		4
        /*0020*/ 	.word	0x00000000
	.align		4
        /*0024*/ 	.word	0xfffffffc


//--------------------- .nv.constant4             --------------------------
	.section	.nv.constant4,"a",@progbits
	.align	8
	.align		8
.nv.constant4:
        /*0000*/ 	.dword	vprintf
	.align		8
        /*0008*/ 	.dword	$str
	.align		8
        /*0010*/ 	.dword	$str$1


//--------------------- .text._Z4testPi           --------------------------
	.section	.text._Z4testPi,"ax",@progbits
	.align	128
        .global         _Z4testPi
        .type           _Z4testPi,@function
        .size           _Z4testPi,(.L_x_3 - _Z4testPi)
        .other          _Z4testPi,@"STO_CUDA_ENTRY STV_DEFAULT"
_Z4testPi:
.text._Z4testPi:
[----:B------:R-:W0:Y:S01]  /*0000*/  LDC R1, c[0x0][0x37c] ;  /* 0x0000df00ff017b82 */ /* 0x000e220000000800 */
[----:B------:R-:W-:Y:S01]  /*0010*/  MOV R2, 0x0 ;  /* 0x0000000000027802 */ /* 0x000fe20000000f00 */
[----:B------:R-:W1:Y:S01]  /*0020*/  LDCU.64 UR4, c[0x4][0x8] ;  /* 0x01000100ff0477ac */ /* 0x000e620008000a00 */
[----:B------:R-:W-:-:S05]  /*0030*/  CS2R R6, SRZ ;  /* 0x0000000000067805 */ /* 0x000fca000001ff00 */
[----:B------:R2:W3:Y:S01]  /*0040*/  LDC.64 R8, c[0x4][R2] ;  /* 0x0100000002087b82 */ /* 0x0004e20000000a00 */
[----:B-1----:R-:W-:Y:S02]  /*0050*/  IMAD.U32 R4, RZ, RZ, UR4 ;  /* 0x00000004ff047e24 */ /* 0x002fe4000f8e00ff */
[----:B--2---:R-:W-:-:S07]  /*0060*/  IMAD.U32 R5, RZ, RZ, UR5 ;  /* 0x00000005ff057e24 */ /* 0x004fce000f8e00ff */
[----:B------:R-:W-:-:S07]  /*0070*/  LEPC R20, `(.L_x_0) ;  /* 0x000000001014794e */ /* 0x000fce0000000000 */
[----:B0--3--:R-:W-:Y:S05]  /*0080*/  CALL.ABS.NOINC R8 ;  /* 0x0000000008007343 */ /* 0x009fea0003c00000 */
.L_x_0:
[----:B------:R-:W0:Y:S01]  /*0090*/  LDC.64 R2, c[0x4][R2] ;  /* 0x0100000002027b82 */ /* 0x000e220000000a00 */
[----:B------:R-:W1:Y:S01]  /*00a0*/  LDCU.64 UR4, c[0x4][0x10] ;  /* 0x01000200ff0477ac */ /* 0x000e620008000a00 */
[----:B------:R-:W-:Y:S01]  /*00b0*/  CS2R R6, SRZ ;  /* 0x0000000000067805 */ /* 0x000fe2000001ff00 */
[----:B-1----:R-:W-:Y:S02]  /*00c0*/  IMAD.U32 R4, RZ, RZ, UR4 ;  /* 0x00000004ff047e24 */ /* 0x002fe4000f8e00ff */
[----:B------:R-:W-:-:S07]  /*00d0*/  IMAD.U32 R5, RZ, RZ, UR5 ;  /* 0x00000005ff057e24 */ /* 0x000fce000f8e00ff */
[----:B------:R-:W-:-:S07]  /*00e0*/  LEPC R20, `(.L_x_1) ;  /* 0x000000001014794e */ /* 0x000fce0000000000 */
[----:B0-----:R-:W-:Y:S05]  /*00f0*/  CALL.ABS.NOINC R2 ;  /* 0x0000000002007343 */ /* 0x001fea0003c00000 */
.L_x_1:
[----:B------:R-:W-:Y:S05]  /*0100*/  EXIT ;  /* 0x000000000000794d */ /* 0x000fea0003800000 */
.L_x_2:
[----:B------:R-:W-:-:S00]  /*0110*/  BRA `(.L_x_2) ;  /* 0xfffffffc00fc7947 */ /* 0x000fc0000383ffff */
[----:B------:R-:W-:-:S00]  /*0120*/  NOP ;  /* 0x0000000000007918 */ /* 0x000fc00000000000 */
        /* <DEDUP_REMOVED lines=13> */
.L_x_3:


//--------------------- .nv.global.init           --------------------------
	.section	.nv.global.init,"aw",@progbits
.nv.global.init:
	.type		$str,@object
	.size		$str,($str$1 - $str)
$str:
        /*0000*/ 	.byte	0x53, 0x74, 0x61, 0x72, 0x74, 0x0a, 0x00
	.type		$str$1,@object
	.size		$str$1,(.L_1 - $str$1)
$str$1:
        /*0007*/ 	.byte	0x32, 0x33, 0x35, 0x33, 0x34, 0x32, 0x33, 0x35, 0x34, 0x33, 0x00
.L_1:


//--------------------- .nv.shared.reserved.0     --------------------------
	.section	.nv.shared.reserved.0,"aw",@nobits
	.weak		__nv_reservedSMEM_offset_0_alias
	.size		__nv_reservedSMEM_offset_0_alias, 0, 64
	.other		__nv_reservedSMEM_offset_0_alias,@"STO_CUDA_RESERVED_SHARED STV_DEFAULT"
__nv_reservedSMEM_offset_0_alias:
	.zero		0
	.zero		64


//--------------------- .nv.constant0._Z4testPi   --------------------------
	.section	.nv.constant0._Z4testPi,"a",@progbits
	.sectionflags	@""
	.align	4
.nv.constant0._Z4testPi:
	.zero		904


//--------------------- SYMBOLS --------------------------

	.type		.nv.reservedSmem.offset0,@object
	.size		.nv.reservedSmem.offset0,0x4
	.type		vprintf,@function
